	.headerflags	@"EF_CUDA_TEXMODE_UNIFIED EF_CUDA_64BIT_ADDRESS EF_CUDA_ACCELERATORS EF_CUDA_SM90 EF_CUDA_VIRTUAL_SM(EF_CUDA_SM90)"
	.elftype	@"ET_EXEC"


//--------------------- .nv.info                  --------------------------
	.section	.nv.info,"",@"SHT_CUDA_INFO"
	.align	4


	//----- nvinfo : EIATTR_REGCOUNT
	.align		4
        /*0000*/ 	.byte	0x04, 0x2f
        /*0002*/ 	.short	(.L_1 - .L_0)
	.align		4
.L_0:
        /*0004*/ 	.word	index@(triton_per_fused__softmax_2)
        /*0008*/ 	.word	0x00000018


	//----- nvinfo : EIATTR_MIN_STACK_SIZE
	.align		4
.L_1:
        /*000c*/ 	.byte	0x04, 0x12
        /*000e*/ 	.short	(.L_3 - .L_2)
	.align		4
.L_2:
        /*0010*/ 	.word	index@(triton_per_fused__softmax_2)
        /*0014*/ 	.word	0x00000000


	//----- nvinfo : EIATTR_FRAME_SIZE
	.align		4
.L_3:
        /*0018*/ 	.byte	0x04, 0x11
        /*001a*/ 	.short	(.L_5 - .L_4)
	.align		4
.L_4:
        /*001c*/ 	.word	index@(triton_per_fused__softmax_2)
        /*0020*/ 	.word	0x00000000


	//----- nvinfo : EIATTR_MIN_STACK_SIZE
	.align		4
.L_5:
        /*0024*/ 	.byte	0x04, 0x12
        /*0026*/ 	.short	(.L_7 - .L_6)
	.align		4
.L_6:
        /*0028*/ 	.word	index@(triton_per_fused__softmax_2)
        /*002c*/ 	.word	0x00000000
.L_7:


//--------------------- .nv.info.triton_per_fused__softmax_2 --------------------------
	.section	.nv.info.triton_per_fused__softmax_2,"",@"SHT_CUDA_INFO"
	.sectionflags	@""
	.align	4


	//----- nvinfo : EIATTR_CUDA_API_VERSION
	.align		4
        /*0000*/ 	.byte	0x04, 0x37
        /*0002*/ 	.short	(.L_9 - .L_8)
.L_8:
        /*0004*/ 	.word	0x0000007c


	//----- nvinfo : EIATTR_KPARAM_INFO
	.align		4
.L_9:
        /*0008*/ 	.byte	0x04, 0x17
        /*000a*/ 	.short	(.L_11 - .L_10)
.L_10:
        /*000c*/ 	.word	0x00000000
        /*0010*/ 	.short	0x0004
        /*0012*/ 	.short	0x001c
        /*0014*/ 	.byte	0x00, 0xf0, 0x11, 0x00


	//----- nvinfo : EIATTR_KPARAM_INFO
	.align		4
.L_11:
        /*0018*/ 	.byte	0x04, 0x17
        /*001a*/ 	.short	(.L_13 - .L_12)
.L_12:
        /*001c*/ 	.word	0x00000000
        /*0020*/ 	.short	0x0003
        /*0022*/ 	.short	0x0018
        /*0024*/ 	.byte	0x00, 0xf0, 0x11, 0x00


	//----- nvinfo : EIATTR_KPARAM_INFO
	.align		4
.L_13:
        /*0028*/ 	.byte	0x04, 0x17
        /*002a*/ 	.short	(.L_15 - .L_14)
.L_14:
        /*002c*/ 	.word	0x00000000
        /*0030*/ 	.short	0x0002
        /*0032*/ 	.short	0x0010
        /*0034*/ 	.byte	0x00, 0xf4, 0x21, 0x00


	//----- nvinfo : EIATTR_KPARAM_INFO
	.align		4
.L_15:
        /*0038*/ 	.byte	0x04, 0x17
        /*003a*/ 	.short	(.L_17 - .L_16)
.L_16:
        /*003c*/ 	.word	0x00000000
        /*0040*/ 	.short	0x0001
        /*0042*/ 	.short	0x0008
        /*0044*/ 	.byte	0x00, 0xf4, 0x21, 0x00


	//----- nvinfo : EIATTR_KPARAM_INFO
	.align		4
.L_17:
        /*0048*/ 	.byte	0x04, 0x17
        /*004a*/ 	.short	(.L_19 - .L_18)
.L_18:
        /*004c*/ 	.word	0x00000000
        /*0050*/ 	.short	0x0000
        /*0052*/ 	.short	0x0000
        /*0054*/ 	.byte	0x00, 0xf4, 0x21, 0x00


	//----- nvinfo : EIATTR_SPARSE_MMA_MASK
	.align		4
.L_19:
        /*0058*/ 	.byte	0x03, 0x50
        /*005a*/ 	.short	0x0000


	//----- nvinfo : EIATTR_MAXREG_COUNT
	.align		4
        /*005c*/ 	.byte	0x03, 0x1b
        /*005e*/ 	.short	0x00ff


	//----- nvinfo : EIATTR_COOP_GROUP_MASK_REGIDS
	.align		4
        /*0060*/ 	.byte	0x04, 0x29
        /*0062*/ 	.short	(.L_21 - .L_20)


	//   ....[0]....
.L_20:
        /*0064*/ 	.word	0xffffffff


	//   ....[1]....
        /*0068*/ 	.word	0xffffffff


	//   ....[2]....
        /*006c*/ 	.word	0xffffffff


	//   ....[3]....
        /*0070*/ 	.word	0xffffffff


	//   ....[4]....
        /*0074*/ 	.word	0xffffffff


	//   ....[5]....
        /*0078*/ 	.word	0xffffffff


	//   ....[6]....
        /*007c*/ 	.word	0xffffffff


	//   ....[7]....
        /*0080*/ 	.word	0xffffffff


	//   ....[8]....
        /*0084*/ 	.word	0xffffffff


	//   ....[9]....
        /*0088*/ 	.word	0xffffffff


	//   ....[10]....
        /*008c*/ 	.word	0xffffffff


	//   ....[11]....
        /*0090*/ 	.word	0xffffffff


	//   ....[12]....
        /*0094*/ 	.word	0xffffffff


	//   ....[13]....
        /*0098*/ 	.word	0xffffffff


	//   ....[14]....
        /*009c*/ 	.word	0xffffffff


	//   ....[15]....
        /*00a0*/ 	.word	0xffffffff


	//----- nvinfo : EIATTR_COOP_GROUP_INSTR_OFFSETS
	.align		4
.L_21:
        /*00a4*/ 	.byte	0x04, 0x28
        /*00a6*/ 	.short	(.L_23 - .L_22)


	//   ....[0]....
.L_22:
        /*00a8*/ 	.word	0x000002b0


	//   ....[1]....
        /*00ac*/ 	.word	0x00000300


	//   ....[2]....
        /*00b0*/ 	.word	0x00000350


	//   ....[3]....
        /*00b4*/ 	.word	0x00000380


	//   ....[4]....
        /*00b8*/ 	.word	0x000003e0


	//   ....[5]....
        /*00bc*/ 	.word	0x00000400


	//   ....[6]....
        /*00c0*/ 	.word	0x00000460


	//   ....[7]....
        /*00c4*/ 	.word	0x00000480


	//   ....[8]....
        /*00c8*/ 	.word	0x000005e0


	//   ....[9]....
        /*00cc*/ 	.word	0x00000600


	//   ....[10]....
        /*00d0*/ 	.word	0x00000620


	//   ....[11]....
        /*00d4*/ 	.word	0x00000640


	//   ....[12]....
        /*00d8*/ 	.word	0x00000660


	//   ....[13]....
        /*00dc*/ 	.word	0x00000680


	//   ....[14]....
        /*00e0*/ 	.word	0x000006a0


	//   ....[15]....
        /*00e4*/ 	.word	0x000006c0


	//----- nvinfo : EIATTR_EXIT_INSTR_OFFSETS
	.align		4
.L_23:
        /*00e8*/ 	.byte	0x04, 0x1c
        /*00ea*/ 	.short	(.L_25 - .L_24)


	//   ....[0]....
.L_24:
        /*00ec*/ 	.word	0x000008b0


	//   ....[1]....
        /*00f0*/ 	.word	0x000008d0


	//----- nvinfo : EIATTR_REQNTID
	.align		4
.L_25:
        /*00f4*/ 	.byte	0x04, 0x10
        /*00f6*/ 	.short	(.L_27 - .L_26)
.L_26:
        /*00f8*/ 	.word	0x00000040
        /*00fc*/ 	.word	0x00000001
        /*0100*/ 	.word	0x00000001


	//----- nvinfo : EIATTR_CBANK_PARAM_SIZE
	.align		4
.L_27:
        /*0104*/ 	.byte	0x03, 0x19
        /*0106*/ 	.short	0x0020


	//----- nvinfo : EIATTR_PARAM_CBANK
	.align		4
        /*0108*/ 	.byte	0x04, 0x0a
        /*010a*/ 	.short	(.L_29 - .L_28)
	.align		4
.L_28:
        /*010c*/ 	.word	index@(.nv.constant0.triton_per_fused__softmax_2)
        /*0110*/ 	.short	0x0210
        /*0112*/ 	.short	0x0020


	//----- nvinfo : EIATTR_SW_WAR
	.align		4
.L_29:
        /*0114*/ 	.byte	0x04, 0x36
        /*0116*/ 	.short	(.L_31 - .L_30)
.L_30:
        /*0118*/ 	.word	0x00000008
.L_31:


//--------------------- .nv.callgraph             --------------------------
	.section	.nv.callgraph,"",@"SHT_CUDA_CALLGRAPH"
	.align	4
	.sectionentsize	8
	.align		4
        /*0000*/ 	.word	0x00000000
	.align		4
        /*0004*/ 	.word	0xffffffff
	.align		4
        /*0008*/ 	.word	0x00000000
	.align		4
        /*000c*/ 	.word	0xfffffffe
	.align		4
        /*0010*/ 	.word	0x00000000
	.align		4
        /*0014*/ 	.word	0xfffffffd
	.align		4
        /*0018*/ 	.word	0x00000000
	.align		4
        /*001c*/ 	.word	0xfffffffc


//--------------------- .text.triton_per_fused__softmax_2 --------------------------
	.section	.text.triton_per_fused__softmax_2,"ax",@progbits
	.align	128
        .global         triton_per_fused__softmax_2
        .type           triton_per_fused__softmax_2,@function
        .size           triton_per_fused__softmax_2,(.L_x_1 - triton_per_fused__softmax_2)
        .other          triton_per_fused__softmax_2,@"STO_CUDA_ENTRY STV_DEFAULT"
triton_per_fused__softmax_2:
.text.triton_per_fused__softmax_2:
[----:B------:R-:W0:Y:S02]  /*0000*/  LDC R1, c[0x0][0x28] ;  /* 0x00000a00ff017b82 */ /* 0x000e240000000800 */
[----:B------:R-:W1:Y:S01]  /*0010*/  S2R R0, SR_TID.X ;  /* 0x0000000000007919 */ /* 0x000e620000002100 */
[----:B------:R-:W2:Y:S01]  /*0020*/  S2UR UR4, SR_CTAID.X ;  /* 0x00000000000479c3 */ /* 0x000ea20000002500 */
[----:B------:R-:W-:Y:S02]  /*0030*/  IMAD.MOV.U32 R16, RZ, RZ, RZ ;  /* 0x000000ffff107224 */ /* 0x000fe400078e00ff */
[----:B------:R-:W-:-:S05]  /*0040*/  IMAD.MOV.U32 R18, RZ, RZ, RZ ;  /* 0x000000ffff127224 */ /* 0x000fca00078e00ff */
[----:B------:R-:W3:Y:S08]  /*0050*/  LDC.64 R4, c[0x0][0x210] ;  /* 0x00008400ff047b82 */ /* 0x000ef00000000a00 */
[----:B------:R-:W4:Y:S01]  /*0060*/  LDC.64 R2, c[0x0][0x218] ;  /* 0x00008600ff027b82 */ /* 0x000f220000000a00 */
[----:B--2---:R-:W-:Y:S01]  /*0070*/  USHF.L.U32 UR4, UR4, 0x3, URZ ;  /* 0x0000000304047899 */ /* 0x004fe2000800063f */
[----:B-1----:R-:W-:-:S02]  /*0080*/  SHF.R.U32.HI R7, RZ, 0x4, R0 ;  /* 0x00000004ff077819 */ /* 0x002fc40000011600 */
[----:B------:R-:W-:Y:S02]  /*0090*/  LOP3.LUT R0, R0, 0xf, RZ, 0xc0, !PT ;  /* 0x0000000f00007812 */ /* 0x000fe400078ec0ff */
[----:B------:R-:W-:Y:S02]  /*00a0*/  SGXT.U32 R7, R7, 0x2 ;  /* 0x000000020707781a */ /* 0x000fe40000000000 */
[----:B------:R-:W-:Y:S02]  /*00b0*/  ISETP.GE.U32.AND P0, PT, R0, 0x9, PT ;  /* 0x000000090000780c */ /* 0x000fe40003f06070 */
[----:B------:R-:W-:Y:S01]  /*00c0*/  LOP3.LUT R7, R7, UR4, RZ, 0xfc, !PT ;  /* 0x0000000407077c12 */ /* 0x000fe2000f8efcff */
[----:B------:R-:W-:-:S03]  /*00d0*/  ULDC.64 UR4, c[0x0][0x208] ;  /* 0x0000820000047ab9 */ /* 0x000fc60000000a00 */
[C---:B------:R-:W-:Y:S01]  /*00e0*/  LOP3.LUT R6, R7.reuse, 0x4, RZ, 0xfc, !PT ;  /* 0x0000000407067812 */ /* 0x040fe200078efcff */
[C---:B------:R-:W-:Y:S01]  /*00f0*/  IMAD.HI R9, R7.reuse, 0x38e38e39, RZ ;  /* 0x38e38e3907097827 */ /* 0x040fe200078e02ff */
[----:B------:R-:W-:-:S03]  /*0100*/  ISETP.LT.AND P1, PT, R7, 0x240, !P0 ;  /* 0x000002400700780c */ /* 0x000fc60004721270 */
[----:B------:R-:W-:Y:S01]  /*0110*/  IMAD R19, R7, 0x9, R0 ;  /* 0x0000000907137824 */ /* 0x000fe200078e0200 */
[----:B------:R-:W-:-:S03]  /*0120*/  SHF.R.U32.HI R10, RZ, 0x1f, R9 ;  /* 0x0000001fff0a7819 */ /* 0x000fc60000011609 */
[----:B---3--:R-:W-:Y:S01]  /*0130*/  IMAD.WIDE R12, R19, 0x4, R4 ;  /* 0x00000004130c7825 */ /* 0x008fe200078e0204 */
[----:B------:R-:W-:-:S05]  /*0140*/  LEA.HI.SX32 R8, R9, R10, 0x1f ;  /* 0x0000000a09087211 */ /* 0x000fca00078ffaff */
[----:B------:R-:W-:Y:S01]  /*0150*/  IMAD R11, R8, -0x9, R7 ;  /* 0xfffffff7080b7824 */ /* 0x000fe200078e0207 */
[----:B------:R-:W2:Y:S01]  /*0160*/  @P1 LDG.E R18, desc[UR4][R12.64] ;  /* 0x000000040c121981 */ /* 0x000ea2000c1e1900 */
[----:B------:R-:W-:-:S04]  /*0170*/  IMAD.HI R8, R6, 0x38e38e39, RZ ;  /* 0x38e38e3906087827 */ /* 0x000fc800078e02ff */
[----:B------:R-:W-:Y:S01]  /*0180*/  IMAD R15, R11, 0x9, R0 ;  /* 0x000000090b0f7824 */ /* 0x000fe200078e0200 */
[----:B------:R-:W-:-:S03]  /*0190*/  SHF.R.U32.HI R11, RZ, 0x1f, R8 ;  /* 0x0000001fff0b7819 */ /* 0x000fc60000011608 */
[----:B----4-:R-:W-:Y:S01]  /*01a0*/  IMAD.WIDE R14, R15, 0x4, R2 ;  /* 0x000000040f0e7825 */ /* 0x010fe200078e0202 */
[----:B------:R-:W-:Y:S02]  /*01b0*/  LEA.HI.SX32 R17, R8, R11, 0x1f ;  /* 0x0000000b08117211 */ /* 0x000fe400078ffaff */
[----:B------:R-:W-:Y:S02]  /*01c0*/  IADD3 R19, R19, 0x24, RZ ;  /* 0x0000002413137810 */ /* 0x000fe40007ffe0ff */
[----:B------:R-:W3:Y:S01]  /*01d0*/  @P1 LDG.E.EL R16, desc[UR4][R14.64] ;  /* 0x000000040e101981 */ /* 0x000ee2000c2e1900 */
[----:B------:R-:W-:Y:S01]  /*01e0*/  ISETP.LT.AND P0, PT, R6, 0x240, !P0 ;  /* 0x000002400600780c */ /* 0x000fe20004701270 */
[----:B------:R-:W-:Y:S02]  /*01f0*/  IMAD R17, R17, -0x9, R6 ;  /* 0xfffffff711117824 */ /* 0x000fe400078e0206 */
[----:B------:R-:W-:Y:S01]  /*0200*/  IMAD.WIDE R4, R19, 0x4, R4 ;  /* 0x0000000413047825 */ /* 0x000fe200078e0204 */
[----:B------:R-:W-:-:S03]  /*0210*/  HFMA2.MMA R19, -RZ, RZ, 0, 0 ;  /* 0x00000000ff137435 */ /* 0x000fc600000001ff */
[----:B------:R-:W-:Y:S02]  /*0220*/  IMAD R21, R17, 0x9, R0 ;  /* 0x0000000911157824 */ /* 0x000fe400078e0200 */
[----:B------:R-:W-:Y:S02]  /*0230*/  IMAD.MOV.U32 R17, RZ, RZ, RZ ;  /* 0x000000ffff117224 */ /* 0x000fe400078e00ff */
[----:B------:R-:W-:-:S04]  /*0240*/  IMAD.WIDE R2, R21, 0x4, R2 ;  /* 0x0000000415027825 */ /* 0x000fc800078e0202 */
[----:B------:R-:W4:Y:S04]  /*0250*/  @P0 LDG.E R17, desc[UR4][R4.64] ;  /* 0x0000000404110981 */ /* 0x000f28000c1e1900 */
[----:B------:R-:W5:Y:S01]  /*0260*/  @P0 LDG.E.EL R19, desc[UR4][R2.64] ;  /* 0x0000000402130981 */ /* 0x000f62000c2e1900 */
[----:B--2---:R-:W-:Y:S02]  /*0270*/  SEL R12, R18, RZ, P1 ;  /* 0x000000ff120c7207 */ /* 0x004fe40000800000 */
[----:B---3--:R-:W-:-:S05]  /*0280*/  SEL R13, R16, RZ, P1 ;  /* 0x000000ff100d7207 */ /* 0x008fca0000800000 */
[----:B------:R-:W-:-:S05]  /*0290*/  FADD R12, R12, R13 ;  /* 0x0000000d0c0c7221 */ /* 0x000fca0000000000 */
[----:B------:R-:W-:-:S05]  /*02a0*/  FSEL R13, R12, -INF , P1 ;  /* 0xff8000000c0d7808 */ /* 0x000fca0000800000 */
[----:B------:R-:W1:Y:S01]  /*02b0*/  SHFL.BFLY PT, R16, R13, 0x8, 0x1f ;  /* 0x0d001f000d107f89 */ /* 0x000e6200000e0000 */
[----:B----4-:R-:W-:Y:S02]  /*02c0*/  SEL R14, R17, RZ, P0 ;  /* 0x000000ff110e7207 */ /* 0x010fe40000000000 */
[----:B-----5:R-:W-:-:S05]  /*02d0*/  SEL R19, R19, RZ, P0 ;  /* 0x000000ff13137207 */ /* 0x020fca0000000000 */
[----:B------:R-:W-:-:S05]  /*02e0*/  FADD R19, R14, R19 ;  /* 0x000000130e137221 */ /* 0x000fca0000000000 */
[----:B------:R-:W-:-:S05]  /*02f0*/  FSEL R14, R19, -INF , P0 ;  /* 0xff800000130e7808 */ /* 0x000fca0000000000 */
[----:B------:R-:W2:Y:S01]  /*0300*/  SHFL.BFLY PT, R5, R14, 0x8, 0x1f ;  /* 0x0d001f000e057f89 */ /* 0x000ea200000e0000 */
[C---:B-1----:R-:W-:Y:S02]  /*0310*/  FSETP.GT.AND P2, PT, R13.reuse, R16, PT ;  /* 0x000000100d00720b */ /* 0x042fe40003f44000 */
[----:B------:R-:W-:Y:S02]  /*0320*/  FSETP.NAN.AND P4, PT, R14, R14, PT ;  /* 0x0000000e0e00720b */ /* 0x000fe40003f88000 */
[----:B------:R-:W-:-:S09]  /*0330*/  FSETP.NAN.AND P3, PT, R13, R13, PT ;  /* 0x0000000d0d00720b */ /* 0x000fd20003f68000 */
[----:B------:R-:W-:-:S05]  /*0340*/  @!P2 FSEL R13, R13, R16, P3 ;  /* 0x000000100d0da208 */ /* 0x000fca0001800000 */
[----:B------:R-:W1:Y:S01]  /*0350*/  SHFL.BFLY PT, R2, R13, 0x4, 0x1f ;  /* 0x0c801f000d027f89 */ /* 0x000e6200000e0000 */
[----:B--2---:R-:W-:-:S04]  /*0360*/  FSETP.GT.AND P2, PT, R14, R5, PT ;  /* 0x000000050e00720b */ /* 0x004fc80003f44000 */
[----:B------:R-:W-:-:S05]  /*0370*/  @!P4 FSEL R14, R14, R5, P2 ;  /* 0x000000050e0ec208 */ /* 0x000fca0001000000 */
[----:B------:R-:W2:Y:S01]  /*0380*/  SHFL.BFLY PT, R3, R14, 0x4, 0x1f ;  /* 0x0c801f000e037f89 */ /* 0x000ea200000e0000 */
[C---:B------:R-:W-:Y:S02]  /*0390*/  FSETP.NAN.AND P3, PT, R13.reuse, R13, PT ;  /* 0x0000000d0d00720b */ /* 0x040fe40003f68000 */
[----:B-1----:R-:W-:Y:S02]  /*03a0*/  FSETP.GT.AND P2, PT, R13, R2, PT ;  /* 0x000000020d00720b */ /* 0x002fe40003f44000 */
[----:B--2---:R-:W-:-:S11]  /*03b0*/  FSETP.GT.AND P4, PT, R14, R3, PT ;  /* 0x000000030e00720b */ /* 0x004fd60003f84000 */
[----:B------:R-:W-:Y:S02]  /*03c0*/  @!P2 FSEL R13, R13, R2, P3 ;  /* 0x000000020d0da208 */ /* 0x000fe40001800000 */
[----:B------:R-:W-:-:S03]  /*03d0*/  FSETP.NAN.AND P2, PT, R14, R14, PT ;  /* 0x0000000e0e00720b */ /* 0x000fc60003f48000 */
[----:B------:R-:W1:Y:S01]  /*03e0*/  SHFL.BFLY PT, R2, R13, 0x2, 0x1f ;  /* 0x0c401f000d027f89 */ /* 0x000e6200000e0000 */
        /* <DEDUP_REMOVED lines=15> */
[----:B------:R-:W-:-:S04]  /*04e0*/  FADD R12, R12, -R13 ;  /* 0x8000000d0c0c7221 */ /* 0x000fc80000000000 */
[----:B------:R-:W-:Y:S01]  /*04f0*/  FMUL R12, R12, 0.5 ;  /* 0x3f0000000c0c7820 */ /* 0x000fe20000400000 */
[----:B------:R-:W-:-:S03]  /*0500*/  @!P4 FSEL R14, R14, R3, P2 ;  /* 0x000000030e0ec208 */ /* 0x000fc60001000000 */
[----:B------:R-:W-:Y:S02]  /*0510*/  FMUL R12, R12, 1.4426950216293334961 ;  /* 0x3fb8aa3b0c0c7820 */ /* 0x000fe40000400000 */
[----:B------:R-:W-:-:S03]  /*0520*/  FADD R19, R19, -R14 ;  /* 0x8000000e13137221 */ /* 0x000fc60000000000 */
[----:B------:R-:W-:Y:S01]  /*0530*/  FSETP.GEU.AND P2, PT, R12, -126, PT ;  /* 0xc2fc00000c00780b */ /* 0x000fe20003f4e000 */
[----:B------:R-:W-:-:S04]  /*0540*/  FMUL R19, R19, 0.5 ;  /* 0x3f00000013137820 */ /* 0x000fc80000400000 */
[----:B------:R-:W-:-:S05]  /*0550*/  FMUL R19, R19, 1.4426950216293334961 ;  /* 0x3fb8aa3b13137820 */ /* 0x000fca0000400000 */
[----:B------:R-:W-:-:S03]  /*0560*/  FSETP.GEU.AND P3, PT, R19, -126, PT ;  /* 0xc2fc00001300780b */ /* 0x000fc60003f6e000 */
[----:B------:R-:W-:-:S04]  /*0570*/  @!P2 FMUL R12, R12, 0.5 ;  /* 0x3f0000000c0ca820 */ /* 0x000fc80000400000 */
[----:B------:R-:W1:Y:S06]  /*0580*/  MUFU.EX2 R5, R12 ;  /* 0x0000000c00057308 */ /* 0x000e6c0000000800 */
[----:B------:R-:W-:-:S04]  /*0590*/  @!P3 FMUL R19, R19, 0.5 ;  /* 0x3f0000001313b820 */ /* 0x000fc80000400000 */
[----:B------:R-:W2:Y:S01]  /*05a0*/  MUFU.EX2 R4, R19 ;  /* 0x0000001300047308 */ /* 0x000ea20000000800 */
[----:B-1----:R-:W-:-:S05]  /*05b0*/  @!P2 FMUL R5, R5, R5 ;  /* 0x000000050505a220 */ /* 0x002fca0000400000 */
[----:B------:R-:W-:Y:S01]  /*05c0*/  FSEL R2, R5, RZ, P1 ;  /* 0x000000ff05027208 */ /* 0x000fe20000800000 */
[----:B--2---:R-:W-:-:S04]  /*05d0*/  @!P3 FMUL R4, R4, R4 ;  /* 0x000000040404b220 */ /* 0x004fc80000400000 */
[----:B------:R-:W1:Y:S01]  /*05e0*/  SHFL.BFLY PT, R13, R2, 0x8, 0x1f ;  /* 0x0d001f00020d7f89 */ /* 0x000e6200000e0000 */
[----:B------:R-:W-:-:S05]  /*05f0*/  FSEL R3, R4, RZ, P0 ;  /* 0x000000ff04037208 */ /* 0x000fca0000000000 */
[----:B------:R-:W2:Y:S01]  /*0600*/  SHFL.BFLY PT, R16, R3, 0x8, 0x1f ;  /* 0x0d001f0003107f89 */ /* 0x000ea200000e0000 */
[----:B-1----:R-:W-:-:S05]  /*0610*/  FADD R13, R2, R13 ;  /* 0x0000000d020d7221 */ /* 0x002fca0000000000 */
[----:B------:R-:W1:Y:S01]  /*0620*/  SHFL.BFLY PT, R14, R13, 0x4, 0x1f ;  /* 0x0c801f000d0e7f89 */ /* 0x000e6200000e0000 */
[----:B--2---:R-:W-:-:S05]  /*0630*/  FADD R16, R3, R16 ;  /* 0x0000001003107221 */ /* 0x004fca0000000000 */
        /* <DEDUP_REMOVED lines=10> */
[C---:B------:R-:W-:Y:S02]  /*06e0*/  FSETP.GT.AND P2, PT, |R12|.reuse, 8.50705917302346158658e+37, PT ;  /* 0x7e8000000c00780b */ /* 0x040fe40003f44200 */
[----:B------:R-:W-:Y:S01]  /*06f0*/  FSETP.GEU.AND P4, PT, |R12|, 1.175494350822287508e-38, PT ;  /* 0x008000000c00780b */ /* 0x000fe20003f8e200 */
[----:B--2---:R-:W-:Y:S02]  /*0700*/  FADD R13, R18, R3 ;  /* 0x00000003120d7221 */ /* 0x004fe40000000000 */
[----:B------:R-:W1:Y:S03]  /*0710*/  LDC.64 R2, c[0x0][0x220] ;  /* 0x00008800ff027b82 */ /* 0x000e660000000a00 */
[C---:B------:R-:W-:Y:S02]  /*0720*/  FSETP.GT.AND P3, PT, |R13|.reuse, 8.50705917302346158658e+37, PT ;  /* 0x7e8000000d00780b */ /* 0x040fe40003f64200 */
[----:B------:R-:W-:-:S03]  /*0730*/  FSETP.GEU.AND P5, PT, |R13|, 1.175494350822287508e-38, PT ;  /* 0x008000000d00780b */ /* 0x000fc60003fae200 */
[----:B------:R-:W-:-:S04]  /*0740*/  @P2 FMUL R12, R12, 0.25 ;  /* 0x3e8000000c0c2820 */ /* 0x000fc80000400000 */
[----:B------:R-:W-:Y:S01]  /*0750*/  @!P4 FMUL R12, R12, 16777216 ;  /* 0x4b8000000c0cc820 */ /* 0x000fe20000400000 */
[----:B------:R-:W-:-:S03]  /*0760*/  LEA.HI.SX32 R10, R9, R10, 0x1b ;  /* 0x0000000a090a7211 */ /* 0x000fc600078fdaff */
[----:B------:R-:W-:Y:S02]  /*0770*/  @P3 FMUL R13, R13, 0.25 ;  /* 0x3e8000000d0d3820 */ /* 0x000fe40000400000 */
[----:B------:R-:W2:Y:S01]  /*0780*/  MUFU.RCP R12, R12 ;  /* 0x0000000c000c7308 */ /* 0x000ea20000001000 */
[----:B------:R-:W-:Y:S02]  /*0790*/  IMAD R7, R10, -0x90, R7 ;  /* 0xffffff700a077824 */ /* 0x000fe400078e0207 */
[----:B------:R-:W-:Y:S01]  /*07a0*/  @!P5 FMUL R13, R13, 16777216 ;  /* 0x4b8000000d0dd820 */ /* 0x000fe20000400000 */
[----:B------:R-:W-:Y:S01]  /*07b0*/  LEA.HI.SX32 R11, R8, R11, 0x1b ;  /* 0x0000000b080b7211 */ /* 0x000fe200078fdaff */
[----:B------:R-:W-:Y:S01]  /*07c0*/  @P2 FMUL R5, R5, 0.25 ;  /* 0x3e80000005052820 */ /* 0x000fe20000400000 */
[----:B------:R-:W-:-:S03]  /*07d0*/  IMAD R7, R7, 0x9, R0 ;  /* 0x0000000907077824 */ /* 0x000fc600078e0200 */
[----:B------:R-:W3:Y:S01]  /*07e0*/  MUFU.RCP R13, R13 ;  /* 0x0000000d000d7308 */ /* 0x000ee20000001000 */
[----:B------:R-:W-:Y:S02]  /*07f0*/  IMAD R9, R11, -0x90, R6 ;  /* 0xffffff700b097824 */ /* 0x000fe400078e0206 */
[----:B------:R-:W-:Y:S01]  /*0800*/  @!P4 FMUL R5, R5, 16777216 ;  /* 0x4b8000000505c820 */ /* 0x000fe20000400000 */
[----:B------:R-:W-:Y:S02]  /*0810*/  IMAD R7, R10, 0x520, R7 ;  /* 0x000005200a077824 */ /* 0x000fe400078e0207 */
[----:B------:R-:W-:Y:S01]  /*0820*/  @P3 FMUL R4, R4, 0.25 ;  /* 0x3e80000004043820 */ /* 0x000fe20000400000 */
[----:B------:R-:W-:Y:S02]  /*0830*/  IMAD R0, R9, 0x9, R0 ;  /* 0x0000000909007824 */ /* 0x000fe400078e0200 */
[----:B--2---:R-:W-:Y:S01]  /*0840*/  FMUL R5, R12, R5 ;  /* 0x000000050c057220 */ /* 0x004fe20000400000 */
[----:B-1----:R-:W-:-:S04]  /*0850*/  IMAD.WIDE R6, R7, 0x4, R2 ;  /* 0x0000000407067825 */ /* 0x002fc800078e0202 */
[----:B------:R-:W-:Y:S01]  /*0860*/  @!P5 FMUL R4, R4, 16777216 ;  /* 0x4b8000000404d820 */ /* 0x000fe20000400000 */
[----:B------:R-:W-:Y:S01]  /*0870*/  IMAD R11, R11, 0x520, R0 ;  /* 0x000005200b0b7824 */ /* 0x000fe200078e0200 */
[----:B------:R1:W-:Y:S02]  /*0880*/  @P1 STG.E desc[UR4][R6.64], R5 ;  /* 0x0000000506001986 */ /* 0x0003e4000c101904 */
[----:B---3--:R-:W-:Y:S01]  /*0890*/  FMUL R13, R13, R4 ;  /* 0x000000040d0d7220 */ /* 0x008fe20000400000 */
[----:B------:R-:W-:Y:S01]  /*08a0*/  IMAD.WIDE R2, R11, 0x4, R2 ;  /* 0x000000040b027825 */ /* 0x000fe200078e0202 */
[----:B------:R-:W-:Y:S06]  /*08b0*/  @!P0 EXIT ;  /* 0x000000000000894d */ /* 0x000fec0003800000 */
[----:B------:R-:W-:Y:S01]  /*08c0*/  STG.E desc[UR4][R2.64], R13 ;  /* 0x0000000d02007986 */ /* 0x000fe2000c101904 */
[----:B------:R-:W-:Y:S05]  /*08d0*/  EXIT ;  /* 0x000000000000794d */ /* 0x000fea0003800000 */
.L_x_0:
[----:B------:R-:W-:-:S00]  /*08e0*/  BRA `(.L_x_0) ;  /* 0xfffffffc00fc7947 */ /* 0x000fc0000383ffff */
[----:B------:R-:W-:-:S00]  /*08f0*/  NOP ;  /* 0x0000000000007918 */ /* 0x000fc00000000000 */
        /* <DEDUP_REMOVED lines=8> */
.L_x_1:


//--------------------- .nv.constant0.triton_per_fused__softmax_2 --------------------------
	.section	.nv.constant0.triton_per_fused__softmax_2,"a",@progbits
	.sectionflags	@""
	.align	4
.nv.constant0.triton_per_fused__softmax_2:
	.zero		560
